//
// Generated by NVIDIA NVVM Compiler
//
// Compiler Build ID: CL-36424714
// Cuda compilation tools, release 13.0, V13.0.88
// Based on NVVM 20.0.0
//

.version 9.0
.target sm_100
.address_size 64

	// .globl	_Z12VecAdd_BasicPfS_S_i
.extern .func  (.param .b32 func_retval0) vprintf
(
	.param .b64 vprintf_param_0,
	.param .b64 vprintf_param_1
)
;
.global .align 1 .b8 $str[68] = {84, 104, 114, 101, 97, 100, 91, 37, 100, 93, 32, 40, 98, 108, 111, 99, 107, 32, 37, 100, 44, 32, 116, 104, 114, 101, 97, 100, 32, 37, 100, 41, 58, 32, 65, 91, 37, 100, 93, 61, 37, 102, 32, 43, 32, 66, 91, 37, 100, 93, 61, 37, 102, 32, 226, 134, 146, 32, 67, 91, 37, 100, 93, 61, 37, 102, 10};

.visible .entry _Z12VecAdd_BasicPfS_S_i(
	.param .u64 .ptr .align 1 _Z12VecAdd_BasicPfS_S_i_param_0,
	.param .u64 .ptr .align 1 _Z12VecAdd_BasicPfS_S_i_param_1,
	.param .u64 .ptr .align 1 _Z12VecAdd_BasicPfS_S_i_param_2,
	.param .u32 _Z12VecAdd_BasicPfS_S_i_param_3
)
{
	.reg .pred 	%p<2>;
	.reg .b32 	%r<3>;
	.reg .b32 	%f<4>;
	.reg .b64 	%rd<11>;

	ld.param.u64 	%rd1, [_Z12VecAdd_BasicPfS_S_i_param_0];
	ld.param.u64 	%rd2, [_Z12VecAdd_BasicPfS_S_i_param_1];
	ld.param.u64 	%rd3, [_Z12VecAdd_BasicPfS_S_i_param_2];
	ld.param.u32 	%r2, [_Z12VecAdd_BasicPfS_S_i_param_3];
	mov.u32 	%r1, %tid.x;
	setp.ge.s32 	%p1, %r1, %r2;
	@%p1 bra 	$L__BB0_2;
	cvta.to.global.u64 	%rd4, %rd1;
	cvta.to.global.u64 	%rd5, %rd2;
	cvta.to.global.u64 	%rd6, %rd3;
	mul.wide.u32 	%rd7, %r1, 4;
	add.s64 	%rd8, %rd4, %rd7;
	ld.global.f32 	%f1, [%rd8];
	add.s64 	%rd9, %rd5, %rd7;
	ld.global.f32 	%f2, [%rd9];
	add.f32 	%f3, %f1, %f2;
	add.s64 	%rd10, %rd6, %rd7;
	st.global.f32 	[%rd10], %f3;
$L__BB0_2:
	ret;

}
	// .globl	_Z17VecAdd_GridStridePfS_S_i
.visible .entry _Z17VecAdd_GridStridePfS_S_i(
	.param .u64 .ptr .align 1 _Z17VecAdd_GridStridePfS_S_i_param_0,
	.param .u64 .ptr .align 1 _Z17VecAdd_GridStridePfS_S_i_param_1,
	.param .u64 .ptr .align 1 _Z17VecAdd_GridStridePfS_S_i_param_2,
	.param .u32 _Z17VecAdd_GridStridePfS_S_i_param_3
)
{
	.reg .pred 	%p<3>;
	.reg .b32 	%r<11>;
	.reg .b32 	%f<4>;
	.reg .b64 	%rd<11>;

	ld.param.u64 	%rd4, [_Z17VecAdd_GridStridePfS_S_i_param_0];
	ld.param.u64 	%rd5, [_Z17VecAdd_GridStridePfS_S_i_param_1];
	ld.param.u64 	%rd6, [_Z17VecAdd_GridStridePfS_S_i_param_2];
	ld.param.u32 	%r6, [_Z17VecAdd_GridStridePfS_S_i_param_3];
	mov.u32 	%r7, %ctaid.x;
	mov.u32 	%r1, %ntid.x;
	mov.u32 	%r8, %tid.x;
	mad.lo.s32 	%r10, %r7, %r1, %r8;
	setp.ge.s32 	%p1, %r10, %r6;
	@%p1 bra 	$L__BB1_3;
	mov.u32 	%r9, %nctaid.x;
	mul.lo.s32 	%r3, %r1, %r9;
	cvta.to.global.u64 	%rd1, %rd4;
	cvta.to.global.u64 	%rd2, %rd5;
	cvta.to.global.u64 	%rd3, %rd6;
$L__BB1_2:
	mul.wide.s32 	%rd7, %r10, 4;
	add.s64 	%rd8, %rd1, %rd7;
	ld.global.f32 	%f1, [%rd8];
	add.s64 	%rd9, %rd2, %rd7;
	ld.global.f32 	%f2, [%rd9];
	add.f32 	%f3, %f1, %f2;
	add.s64 	%rd10, %rd3, %rd7;
	st.global.f32 	[%rd10], %f3;
	add.s32 	%r10, %r10, %r3;
	setp.lt.s32 	%p2, %r10, %r6;
	@%p2 bra 	$L__BB1_2;
$L__BB1_3:
	ret;

}
	// .globl	_Z14VecAdd_OptimalPfS_S_i
.visible .entry _Z14VecAdd_OptimalPfS_S_i(
	.param .u64 .ptr .align 1 _Z14VecAdd_OptimalPfS_S_i_param_0,
	.param .u64 .ptr .align 1 _Z14VecAdd_OptimalPfS_S_i_param_1,
	.param .u64 .ptr .align 1 _Z14VecAdd_OptimalPfS_S_i_param_2,
	.param .u32 _Z14VecAdd_OptimalPfS_S_i_param_3
)
.maxntid 256
.minnctapersm 8
{
	.reg .pred 	%p<3>;
	.reg .b32 	%r<11>;
	.reg .b32 	%f<4>;
	.reg .b64 	%rd<11>;

	ld.param.u64 	%rd4, [_Z14VecAdd_OptimalPfS_S_i_param_0];
	ld.param.u64 	%rd5, [_Z14VecAdd_OptimalPfS_S_i_param_1];
	ld.param.u64 	%rd6, [_Z14VecAdd_OptimalPfS_S_i_param_2];
	ld.param.u32 	%r6, [_Z14VecAdd_OptimalPfS_S_i_param_3];
	mov.u32 	%r7, %ctaid.x;
	mov.u32 	%r1, %ntid.x;
	mov.u32 	%r8, %tid.x;
	mad.lo.s32 	%r10, %r7, %r1, %r8;
	setp.ge.s32 	%p1, %r10, %r6;
	@%p1 bra 	$L__BB2_3;
	mov.u32 	%r9, %nctaid.x;
	mul.lo.s32 	%r3, %r1, %r9;
	cvta.to.global.u64 	%rd1, %rd4;
	cvta.to.global.u64 	%rd2, %rd5;
	cvta.to.global.u64 	%rd3, %rd6;
$L__BB2_2:
	mul.wide.s32 	%rd7, %r10, 4;
	add.s64 	%rd8, %rd1, %rd7;
	ld.global.nc.f32 	%f1, [%rd8];
	add.s64 	%rd9, %rd2, %rd7;
	ld.global.nc.f32 	%f2, [%rd9];
	add.f32 	%f3, %f1, %f2;
	add.s64 	%rd10, %rd3, %rd7;
	st.global.f32 	[%rd10], %f3;
	add.s32 	%r10, %r10, %r3;
	setp.lt.s32 	%p2, %r10, %r6;
	@%p2 bra 	$L__BB2_2;
$L__BB2_3:
	ret;

}
	// .globl	_Z12VecAdd_DebugPfS_S_i
.visible .entry _Z12VecAdd_DebugPfS_S_i(
	.param .u64 .ptr .align 1 _Z12VecAdd_DebugPfS_S_i_param_0,
	.param .u64 .ptr .align 1 _Z12VecAdd_DebugPfS_S_i_param_1,
	.param .u64 .ptr .align 1 _Z12VecAdd_DebugPfS_S_i_param_2,
	.param .u32 _Z12VecAdd_DebugPfS_S_i_param_3
)
{
	.local .align 8 .b8 	__local_depot3[56];
	.reg .b64 	%SP;
	.reg .b64 	%SPL;
	.reg .pred 	%p<3>;
	.reg .b32 	%r<8>;
	.reg .b32 	%f<6>;
	.reg .b64 	%rd<15>;
	.reg .b64 	%fd<4>;

	mov.u64 	%SPL, __local_depot3;
	cvta.local.u64 	%SP, %SPL;
	ld.param.u64 	%rd3, [_Z12VecAdd_DebugPfS_S_i_param_0];
	ld.param.u64 	%rd4, [_Z12VecAdd_DebugPfS_S_i_param_1];
	ld.param.u64 	%rd5, [_Z12VecAdd_DebugPfS_S_i_param_2];
	ld.param.u32 	%r4, [_Z12VecAdd_DebugPfS_S_i_param_3];
	mov.u32 	%r1, %ctaid.x;
	mov.u32 	%r5, %ntid.x;
	mov.u32 	%r2, %tid.x;
	mad.lo.s32 	%r3, %r1, %r5, %r2;
	setp.ge.s32 	%p1, %r3, %r4;
	@%p1 bra 	$L__BB3_3;
	cvta.to.global.u64 	%rd6, %rd3;
	cvta.to.global.u64 	%rd7, %rd4;
	cvta.to.global.u64 	%rd8, %rd5;
	mul.wide.s32 	%rd9, %r3, 4;
	add.s64 	%rd1, %rd6, %rd9;
	ld.global.f32 	%f2, [%rd1];
	add.s64 	%rd2, %rd7, %rd9;
	ld.global.f32 	%f3, [%rd2];
	add.f32 	%f1, %f2, %f3;
	add.s64 	%rd10, %rd8, %rd9;
	st.global.f32 	[%rd10], %f1;
	setp.gt.s32 	%p2, %r3, 7;
	@%p2 bra 	$L__BB3_3;
	add.u64 	%rd11, %SP, 0;
	add.u64 	%rd12, %SPL, 0;
	ld.global.f32 	%f4, [%rd1];
	cvt.f64.f32 	%fd1, %f4;
	ld.global.f32 	%f5, [%rd2];
	cvt.f64.f32 	%fd2, %f5;
	cvt.f64.f32 	%fd3, %f1;
	st.local.v2.u32 	[%rd12], {%r3, %r1};
	st.local.v2.u32 	[%rd12+8], {%r2, %r3};
	st.local.f64 	[%rd12+16], %fd1;
	st.local.u32 	[%rd12+24], %r3;
	st.local.f64 	[%rd12+32], %fd2;
	st.local.u32 	[%rd12+40], %r3;
	st.local.f64 	[%rd12+48], %fd3;
	mov.u64 	%rd13, $str;
	cvta.global.u64 	%rd14, %rd13;
	{ // callseq 0, 0
	.param .b64 param0;
	st.param.b64 	[param0], %rd14;
	.param .b64 param1;
	st.param.b64 	[param1], %rd11;
	.param .b32 retval0;
	call.uni (retval0), 
	vprintf, 
	(
	param0, 
	param1
	);
	ld.param.b32 	%r6, [retval0];
	} // callseq 0
$L__BB3_3:
	ret;

}


// ===== COMPILED SASS (sm_100) =====

	.target	sm_100

	.elftype	@"ET_EXEC"


//--------------------- .note.nv.tkinfo           --------------------------
	.section	.note.nv.tkinfo,"",@"SHT_NOTE"
	.sectionflags	@"SHF_NOTE_NV_TKINFO"
	.tkinfo
        /*0018*/ 	.word	0x00000002
        /*0030*/ 	.string	""
        /*0030*/ 	.string	"ptxas"
        /*0030*/ 	.string	"Cuda compilation tools, release 13.0, V13.0.88"
        /*0030*/ 	.string	"Build cuda_13.0.r13.0/compiler.36424714_0"
        /*0030*/ 	.string	"-arch sm_100 -m 64 "



//--------------------- .note.nv.cuinfo           --------------------------
	.section	.note.nv.cuinfo,"",@"SHT_NOTE"
	.sectionflags	@"SHF_NOTE_NV_CUINFO"
        /*0018*/ 	.short	0x0002
        /*001a*/ 	.short	0x0064
        /*001c*/ 	.short	0x0082
	.zero		2


//--------------------- .nv.info                  --------------------------
	.section	.nv.info,"",@"SHT_CUDA_INFO"
	.align	4


	//----- nvinfo : EIATTR_REGCOUNT
	.align		4
        /*0000*/ 	.byte	0x04, 0x2f
        /*0002*/ 	.short	(.L_2 - .L_1)
	.align		4
.L_1:
        /*0004*/ 	.word	index@(_Z12VecAdd_BasicPfS_S_i)
        /*0008*/ 	.word	0x0000000c


	//----- nvinfo : EIATTR_FRAME_SIZE
	.align		4
.L_2:
        /*000c*/ 	.byte	0x04, 0x11
        /*000e*/ 	.short	(.L_4 - .L_3)
	.align		4
.L_3:
        /*0010*/ 	.word	index@(_Z12VecAdd_BasicPfS_S_i)
        /*0014*/ 	.word	0x00000000


	//----- nvinfo : EIATTR_REGCOUNT
	.align		4
.L_4:
        /*0018*/ 	.byte	0x04, 0x2f
        /*001a*/ 	.short	(.L_6 - .L_5)
	.align		4
.L_5:
        /*001c*/ 	.word	index@(_Z17VecAdd_GridStridePfS_S_i)
        /*0020*/ 	.word	0x00000014


	//----- nvinfo : EIATTR_FRAME_SIZE
	.align		4
.L_6:
        /*0024*/ 	.byte	0x04, 0x11
        /*0026*/ 	.short	(.L_8 - .L_7)
	.align		4
.L_7:
        /*0028*/ 	.word	index@(_Z17VecAdd_GridStridePfS_S_i)
        /*002c*/ 	.word	0x00000000


	//----- nvinfo : EIATTR_REGCOUNT
	.align		4
.L_8:
        /*0030*/ 	.byte	0x04, 0x2f
        /*0032*/ 	.short	(.L_10 - .L_9)
	.align		4
.L_9:
        /*0034*/ 	.word	index@(_Z14VecAdd_OptimalPfS_S_i)
        /*0038*/ 	.word	0x00000014


	//----- nvinfo : EIATTR_FRAME_SIZE
	.align		4
.L_10:
        /*003c*/ 	.byte	0x04, 0x11
        /*003e*/ 	.short	(.L_12 - .L_11)
	.align		4
.L_11:
        /*0040*/ 	.word	index@(_Z14VecAdd_OptimalPfS_S_i)
        /*0044*/ 	.word	0x00000000


	//----- nvinfo : EIATTR_REGCOUNT
	.align		4
.L_12:
        /*0048*/ 	.byte	0x04, 0x2f
        /*004a*/ 	.short	(.L_14 - .L_13)
	.align		4
.L_13:
        /*004c*/ 	.word	index@(_Z12VecAdd_DebugPfS_S_i)
        /*0050*/ 	.word	0x00000018


	//----- nvinfo : EIATTR_FRAME_SIZE
	.align		4
.L_14:
        /*0054*/ 	.byte	0x04, 0x11
        /*0056*/ 	.short	(.L_16 - .L_15)
	.align		4
.L_15:
        /*0058*/ 	.word	index@(_Z12VecAdd_DebugPfS_S_i)
        /*005c*/ 	.word	0x00000038


	//----- nvinfo : EIATTR_MIN_STACK_SIZE
	.align		4
.L_16:
        /*0060*/ 	.byte	0x04, 0x12
        /*0062*/ 	.short	(.L_18 - .L_17)
	.align		4
.L_17:
        /*0064*/ 	.word	index@(_Z12VecAdd_DebugPfS_S_i)
        /*0068*/ 	.word	0x00000038


	//----- nvinfo : EIATTR_MIN_STACK_SIZE
	.align		4
.L_18:
        /*006c*/ 	.byte	0x04, 0x12
        /*006e*/ 	.short	(.L_20 - .L_19)
	.align		4
.L_19:
        /*0070*/ 	.word	index@(_Z14VecAdd_OptimalPfS_S_i)
        /*0074*/ 	.word	0x00000000


	//----- nvinfo : EIATTR_MIN_STACK_SIZE
	.align		4
.L_20:
        /*0078*/ 	.byte	0x04, 0x12
        /*007a*/ 	.short	(.L_22 - .L_21)
	.align		4
.L_21:
        /*007c*/ 	.word	index@(_Z17VecAdd_GridStridePfS_S_i)
        /*0080*/ 	.word	0x00000000


	//----- nvinfo : EIATTR_MIN_STACK_SIZE
	.align		4
.L_22:
        /*0084*/ 	.byte	0x04, 0x12
        /*0086*/ 	.short	(.L_24 - .L_23)
	.align		4
.L_23:
        /*0088*/ 	.word	index@(_Z12VecAdd_BasicPfS_S_i)
        /*008c*/ 	.word	0x00000000
.L_24:


//--------------------- .nv.compat                --------------------------
	.section	.nv.compat,"",@"SHT_CUDA_COMPAT_INFO"
	.align	4
        /*0000*/ 	.byte	0x02, 0x09, 0x00, 0x00, 0x02, 0x02, 0x01, 0x00, 0x02, 0x05, 0x05, 0x00, 0x03, 0x07, 0x01, 0x01
        /*0010*/ 	.byte	0x02, 0x03, 0x00, 0x00, 0x02, 0x06, 0x01, 0x00, 0x04, 0x0b, 0x08, 0x00, 0x09, 0x00, 0x00, 0x00
        /*0020*/ 	.byte	0x00, 0x00, 0x00, 0x00


//--------------------- .nv.info._Z12VecAdd_DebugPfS_S_i --------------------------
	.section	.nv.info._Z12VecAdd_DebugPfS_S_i,"",@"SHT_CUDA_INFO"
	.sectionflags	@""
	.align	4


	//----- nvinfo : EIATTR_CUDA_API_VERSION
	.align		4
        /*0000*/ 	.byte	0x04, 0x37
        /*0002*/ 	.short	(.L_26 - .L_25)
.L_25:
        /*0004*/ 	.word	0x00000082


	//----- nvinfo : EIATTR_KPARAM_INFO
	.align		4
.L_26:
        /*0008*/ 	.byte	0x04, 0x17
        /*000a*/ 	.short	(.L_28 - .L_27)
.L_27:
        /*000c*/ 	.word	0x00000000
        /*0010*/ 	.short	0x0003
        /*0012*/ 	.short	0x0018
        /*0014*/ 	.byte	0x00, 0xf0, 0x11, 0x00


	//----- nvinfo : EIATTR_KPARAM_INFO
	.align		4
.L_28:
        /*0018*/ 	.byte	0x04, 0x17
        /*001a*/ 	.short	(.L_30 - .L_29)
.L_29:
        /*001c*/ 	.word	0x00000000
        /*0020*/ 	.short	0x0002
        /*0022*/ 	.short	0x0010
        /*0024*/ 	.byte	0x00, 0xf5, 0x21, 0x00


	//----- nvinfo : EIATTR_KPARAM_INFO
	.align		4
.L_30:
        /*0028*/ 	.byte	0x04, 0x17
        /*002a*/ 	.short	(.L_32 - .L_31)
.L_31:
        /*002c*/ 	.word	0x00000000
        /*0030*/ 	.short	0x0001
        /*0032*/ 	.short	0x0008
        /*0034*/ 	.byte	0x00, 0xf5, 0x21, 0x00


	//----- nvinfo : EIATTR_KPARAM_INFO
	.align		4
.L_32:
        /*0038*/ 	.byte	0x04, 0x17
        /*003a*/ 	.short	(.L_34 - .L_33)
.L_33:
        /*003c*/ 	.word	0x00000000
        /*0040*/ 	.short	0x0000
        /*0042*/ 	.short	0x0000
        /*0044*/ 	.byte	0x00, 0xf5, 0x21, 0x00


	//----- nvinfo : EIATTR_SPARSE_MMA_MASK
	.align		4
.L_34:
        /*0048*/ 	.byte	0x03, 0x50
        /*004a*/ 	.short	0x0000


	//----- nvinfo : EIATTR_MAXREG_COUNT
	.align		4
        /*004c*/ 	.byte	0x03, 0x1b
        /*004e*/ 	.short	0x00ff


	//----- nvinfo : EIATTR_EXTERNS
	.align		4
        /*0050*/ 	.byte	0x04, 0x0f
        /*0052*/ 	.short	(.L_36 - .L_35)


	//   ....[0]....
	.align		4
.L_35:
        /*0054*/ 	.word	index@(vprintf)


	//----- nvinfo : EIATTR_MERCURY_ISA_VERSION
	.align		4
.L_36:
        /*0058*/ 	.byte	0x03, 0x5f
        /*005a*/ 	.short	0x0101


	//----- nvinfo : EIATTR_VRC_CTA_INIT_COUNT
	.align		4
        /*005c*/ 	.byte	0x02, 0x4a
	.zero		1
	.zero		1


	//----- nvinfo : EIATTR_SYSCALL_OFFSETS
	.align		4
        /*0060*/ 	.byte	0x04, 0x46
        /*0062*/ 	.short	(.L_38 - .L_37)


	//   ....[0]....
.L_37:
        /*0064*/ 	.word	0x000002d0


	//----- nvinfo : EIATTR_EXIT_INSTR_OFFSETS
	.align		4
.L_38:
        /*0068*/ 	.byte	0x04, 0x1c
        /*006a*/ 	.short	(.L_40 - .L_39)


	//   ....[0]....
.L_39:
        /*006c*/ 	.word	0x000000c0


	//   ....[1]....
        /*0070*/ 	.word	0x00000190


	//   ....[2]....
        /*0074*/ 	.word	0x000002e0


	//----- nvinfo : EIATTR_CRS_STACK_SIZE
	.align		4
.L_40:
        /*0078*/ 	.byte	0x04, 0x1e
        /*007a*/ 	.short	(.L_42 - .L_41)
.L_41:
        /*007c*/ 	.word	0x00000000


	//----- nvinfo : EIATTR_CBANK_PARAM_SIZE
	.align		4
.L_42:
        /*0080*/ 	.byte	0x03, 0x19
        /*0082*/ 	.short	0x001c


	//----- nvinfo : EIATTR_PARAM_CBANK
	.align		4
        /*0084*/ 	.byte	0x04, 0x0a
        /*0086*/ 	.short	(.L_44 - .L_43)
	.align		4
.L_43:
        /*0088*/ 	.word	index@(.nv.constant0._Z12VecAdd_DebugPfS_S_i)
        /*008c*/ 	.short	0x0380
        /*008e*/ 	.short	0x001c


	//----- nvinfo : EIATTR_SW_WAR
	.align		4
.L_44:
        /*0090*/ 	.byte	0x04, 0x36
        /*0092*/ 	.short	(.L_46 - .L_45)
.L_45:
        /*0094*/ 	.word	0x00000008
.L_46:


//--------------------- .nv.info._Z14VecAdd_OptimalPfS_S_i --------------------------
	.section	.nv.info._Z14VecAdd_OptimalPfS_S_i,"",@"SHT_CUDA_INFO"
	.sectionflags	@""
	.align	4


	//----- nvinfo : EIATTR_CUDA_API_VERSION
	.align		4
        /*0000*/ 	.byte	0x04, 0x37
        /*0002*/ 	.short	(.L_48 - .L_47)
.L_47:
        /*0004*/ 	.word	0x00000082


	//----- nvinfo : EIATTR_KPARAM_INFO
	.align		4
.L_48:
        /*0008*/ 	.byte	0x04, 0x17
        /*000a*/ 	.short	(.L_50 - .L_49)
.L_49:
        /*000c*/ 	.word	0x00000000
        /*0010*/ 	.short	0x0003
        /*0012*/ 	.short	0x0018
        /*0014*/ 	.byte	0x00, 0xf0, 0x11, 0x00


	//----- nvinfo : EIATTR_KPARAM_INFO
	.align		4
.L_50:
        /*0018*/ 	.byte	0x04, 0x17
        /*001a*/ 	.short	(.L_52 - .L_51)
.L_51:
        /*001c*/ 	.word	0x00000000
        /*0020*/ 	.short	0x0002
        /*0022*/ 	.short	0x0010
        /*0024*/ 	.byte	0x00, 0xf5, 0x21, 0x00


	//----- nvinfo : EIATTR_KPARAM_INFO
	.align		4
.L_52:
        /*0028*/ 	.byte	0x04, 0x17
        /*002a*/ 	.short	(.L_54 - .L_53)
.L_53:
        /*002c*/ 	.word	0x00000000
        /*0030*/ 	.short	0x0001
        /*0032*/ 	.short	0x0008
        /*0034*/ 	.byte	0x00, 0xf5, 0x21, 0x00


	//----- nvinfo : EIATTR_KPARAM_INFO
	.align		4
.L_54:
        /*0038*/ 	.byte	0x04, 0x17
        /*003a*/ 	.short	(.L_56 - .L_55)
.L_55:
        /*003c*/ 	.word	0x00000000
        /*0040*/ 	.short	0x0000
        /*0042*/ 	.short	0x0000
        /*0044*/ 	.byte	0x00, 0xf5, 0x21, 0x00


	//----- nvinfo : EIATTR_SPARSE_MMA_MASK
	.align		4
.L_56:
        /*0048*/ 	.byte	0x03, 0x50
        /*004a*/ 	.short	0x0000


	//----- nvinfo : EIATTR_MAXREG_COUNT
	.align		4
        /*004c*/ 	.byte	0x03, 0x1b
        /*004e*/ 	.short	0x0020


	//----- nvinfo : EIATTR_MERCURY_ISA_VERSION
	.align		4
        /*0050*/ 	.byte	0x03, 0x5f
        /*0052*/ 	.short	0x0101


	//----- nvinfo : EIATTR_VRC_CTA_INIT_COUNT
	.align		4
        /*0054*/ 	.byte	0x02, 0x4a
	.zero		1
	.zero		1


	//----- nvinfo : EIATTR_EXIT_INSTR_OFFSETS
	.align		4
        /*0058*/ 	.byte	0x04, 0x1c
        /*005a*/ 	.short	(.L_58 - .L_57)


	//   ....[0]....
.L_57:
        /*005c*/ 	.word	0x00000070


	//   ....[1]....
        /*0060*/ 	.word	0x00000180


	//----- nvinfo : EIATTR_MAX_THREADS
	.align		4
.L_58:
        /*0064*/ 	.byte	0x04, 0x05
        /*0066*/ 	.short	(.L_60 - .L_59)
.L_59:
        /*0068*/ 	.word	0x00000100
        /*006c*/ 	.word	0x00000001
        /*0070*/ 	.word	0x00000001


	//----- nvinfo : EIATTR_CRS_STACK_SIZE
	.align		4
.L_60:
        /*0074*/ 	.byte	0x04, 0x1e
        /*0076*/ 	.short	(.L_62 - .L_61)
.L_61:
        /*0078*/ 	.word	0x00000000


	//----- nvinfo : EIATTR_CBANK_PARAM_SIZE
	.align		4
.L_62:
        /*007c*/ 	.byte	0x03, 0x19
        /*007e*/ 	.short	0x001c


	//----- nvinfo : EIATTR_PARAM_CBANK
	.align		4
        /*0080*/ 	.byte	0x04, 0x0a
        /*0082*/ 	.short	(.L_64 - .L_63)
	.align		4
.L_63:
        /*0084*/ 	.word	index@(.nv.constant0._Z14VecAdd_OptimalPfS_S_i)
        /*0088*/ 	.short	0x0380
        /*008a*/ 	.short	0x001c


	//----- nvinfo : EIATTR_SW_WAR
	.align		4
.L_64:
        /*008c*/ 	.byte	0x04, 0x36
        /*008e*/ 	.short	(.L_66 - .L_65)
.L_65:
        /*0090*/ 	.word	0x00000008
.L_66:


//--------------------- .nv.info._Z17VecAdd_GridStridePfS_S_i --------------------------
	.section	.nv.info._Z17VecAdd_GridStridePfS_S_i,"",@"SHT_CUDA_INFO"
	.sectionflags	@""
	.align	4


	//----- nvinfo : EIATTR_CUDA_API_VERSION
	.align		4
        /*0000*/ 	.byte	0x04, 0x37
        /*0002*/ 	.short	(.L_68 - .L_67)
.L_67:
        /*0004*/ 	.word	0x00000082


	//----- nvinfo : EIATTR_KPARAM_INFO
	.align		4
.L_68:
        /*0008*/ 	.byte	0x04, 0x17
        /*000a*/ 	.short	(.L_70 - .L_69)
.L_69:
        /*000c*/ 	.word	0x00000000
        /*0010*/ 	.short	0x0003
        /*0012*/ 	.short	0x0018
        /*0014*/ 	.byte	0x00, 0xf0, 0x11, 0x00


	//----- nvinfo : EIATTR_KPARAM_INFO
	.align		4
.L_70:
        /*0018*/ 	.byte	0x04, 0x17
        /*001a*/ 	.short	(.L_72 - .L_71)
.L_71:
        /*001c*/ 	.word	0x00000000
        /*0020*/ 	.short	0x0002
        /*0022*/ 	.short	0x0010
        /*0024*/ 	.byte	0x00, 0xf5, 0x21, 0x00


	//----- nvinfo : EIATTR_KPARAM_INFO
	.align		4
.L_72:
        /*0028*/ 	.byte	0x04, 0x17
        /*002a*/ 	.short	(.L_74 - .L_73)
.L_73:
        /*002c*/ 	.word	0x00000000
        /*0030*/ 	.short	0x0001
        /*0032*/ 	.short	0x0008
        /*0034*/ 	.byte	0x00, 0xf5, 0x21, 0x00


	//----- nvinfo : EIATTR_KPARAM_INFO
	.align		4
.L_74:
        /*0038*/ 	.byte	0x04, 0x17
        /*003a*/ 	.short	(.L_76 - .L_75)
.L_75:
        /*003c*/ 	.word	0x00000000
        /*0040*/ 	.short	0x0000
        /*0042*/ 	.short	0x0000
        /*0044*/ 	.byte	0x00, 0xf5, 0x21, 0x00


	//----- nvinfo : EIATTR_SPARSE_MMA_MASK
	.align		4
.L_76:
        /*0048*/ 	.byte	0x03, 0x50
        /*004a*/ 	.short	0x0000


	//----- nvinfo : EIATTR_MAXREG_COUNT
	.align		4
        /*004c*/ 	.byte	0x03, 0x1b
        /*004e*/ 	.short	0x00ff


	//----- nvinfo : EIATTR_MERCURY_ISA_VERSION
	.align		4
        /*0050*/ 	.byte	0x03, 0x5f
        /*0052*/ 	.short	0x0101


	//----- nvinfo : EIATTR_VRC_CTA_INIT_COUNT
	.align		4
        /*0054*/ 	.byte	0x02, 0x4a
	.zero		1
	.zero		1


	//----- nvinfo : EIATTR_EXIT_INSTR_OFFSETS
	.align		4
        /*0058*/ 	.byte	0x04, 0x1c
        /*005a*/ 	.short	(.L_78 - .L_77)


	//   ....[0]....
.L_77:
        /*005c*/ 	.word	0x00000070


	//   ....[1]....
        /*0060*/ 	.word	0x00000180


	//----- nvinfo : EIATTR_CRS_STACK_SIZE
	.align		4
.L_78:
        /*0064*/ 	.byte	0x04, 0x1e
        /*0066*/ 	.short	(.L_80 - .L_79)
.L_79:
        /*0068*/ 	.word	0x00000000


	//----- nvinfo : EIATTR_CBANK_PARAM_SIZE
	.align		4
.L_80:
        /*006c*/ 	.byte	0x03, 0x19
        /*006e*/ 	.short	0x001c


	//----- nvinfo : EIATTR_PARAM_CBANK
	.align		4
        /*0070*/ 	.byte	0x04, 0x0a
        /*0072*/ 	.short	(.L_82 - .L_81)
	.align		4
.L_81:
        /*0074*/ 	.word	index@(.nv.constant0._Z17VecAdd_GridStridePfS_S_i)
        /*0078*/ 	.short	0x0380
        /*007a*/ 	.short	0x001c


	//----- nvinfo : EIATTR_SW_WAR
	.align		4
.L_82:
        /*007c*/ 	.byte	0x04, 0x36
        /*007e*/ 	.short	(.L_84 - .L_83)
.L_83:
        /*0080*/ 	.word	0x00000008
.L_84:


//--------------------- .nv.info._Z12VecAdd_BasicPfS_S_i --------------------------
	.section	.nv.info._Z12VecAdd_BasicPfS_S_i,"",@"SHT_CUDA_INFO"
	.sectionflags	@""
	.align	4


	//----- nvinfo : EIATTR_CUDA_API_VERSION
	.align		4
        /*0000*/ 	.byte	0x04, 0x37
        /*0002*/ 	.short	(.L_86 - .L_85)
.L_85:
        /*0004*/ 	.word	0x00000082


	//----- nvinfo : EIATTR_KPARAM_INFO
	.align		4
.L_86:
        /*0008*/ 	.byte	0x04, 0x17
        /*000a*/ 	.short	(.L_88 - .L_87)
.L_87:
        /*000c*/ 	.word	0x00000000
        /*0010*/ 	.short	0x0003
        /*0012*/ 	.short	0x0018
        /*0014*/ 	.byte	0x00, 0xf0, 0x11, 0x00


	//----- nvinfo : EIATTR_KPARAM_INFO
	.align		4
.L_88:
        /*0018*/ 	.byte	0x04, 0x17
        /*001a*/ 	.short	(.L_90 - .L_89)
.L_89:
        /*001c*/ 	.word	0x00000000
        /*0020*/ 	.short	0x0002
        /*0022*/ 	.short	0x0010
        /*0024*/ 	.byte	0x00, 0xf5, 0x21, 0x00


	//----- nvinfo : EIATTR_KPARAM_INFO
	.align		4
.L_90:
        /*0028*/ 	.byte	0x04, 0x17
        /*002a*/ 	.short	(.L_92 - .L_91)
.L_91:
        /*002c*/ 	.word	0x00000000
        /*0030*/ 	.short	0x0001
        /*0032*/ 	.short	0x0008
        /*0034*/ 	.byte	0x00, 0xf5, 0x21, 0x00


	//----- nvinfo : EIATTR_KPARAM_INFO
	.align		4
.L_92:
        /*0038*/ 	.byte	0x04, 0x17
        /*003a*/ 	.short	(.L_94 - .L_93)
.L_93:
        /*003c*/ 	.word	0x00000000
        /*0040*/ 	.short	0x0000
        /*0042*/ 	.short	0x0000
        /*0044*/ 	.byte	0x00, 0xf5, 0x21, 0x00


	//----- nvinfo : EIATTR_SPARSE_MMA_MASK
	.align		4
.L_94:
        /*0048*/ 	.byte	0x03, 0x50
        /*004a*/ 	.short	0x0000


	//----- nvinfo : EIATTR_MAXREG_COUNT
	.align		4
        /*004c*/ 	.byte	0x03, 0x1b
        /*004e*/ 	.short	0x00ff


	//----- nvinfo : EIATTR_MERCURY_ISA_VERSION
	.align		4
        /*0050*/ 	.byte	0x03, 0x5f
        /*0052*/ 	.short	0x0101


	//----- nvinfo : EIATTR_VRC_CTA_INIT_COUNT
	.align		4
        /*0054*/ 	.byte	0x02, 0x4a
	.zero		1
	.zero		1


	//----- nvinfo : EIATTR_EXIT_INSTR_OFFSETS
	.align		4
        /*0058*/ 	.byte	0x04, 0x1c
        /*005a*/ 	.short	(.L_96 - .L_95)


	//   ....[0]....
.L_95:
        /*005c*/ 	.word	0x00000040


	//   ....[1]....
        /*0060*/ 	.word	0x00000100


	//----- nvinfo : EIATTR_CBANK_PARAM_SIZE
	.align		4
.L_96:
        /*0064*/ 	.byte	0x03, 0x19
        /*0066*/ 	.short	0x001c


	//----- nvinfo : EIATTR_PARAM_CBANK
	.align		4
        /*0068*/ 	.byte	0x04, 0x0a
        /*006a*/ 	.short	(.L_98 - .L_97)
	.align		4
.L_97:
        /*006c*/ 	.word	index@(.nv.constant0._Z12VecAdd_BasicPfS_S_i)
        /*0070*/ 	.short	0x0380
        /*0072*/ 	.short	0x001c


	//----- nvinfo : EIATTR_SW_WAR
	.align		4
.L_98:
        /*0074*/ 	.byte	0x04, 0x36
        /*0076*/ 	.short	(.L_100 - .L_99)
.L_99:
        /*0078*/ 	.word	0x00000008
.L_100:


//--------------------- .nv.callgraph             --------------------------
	.section	.nv.callgraph,"",@"SHT_CUDA_CALLGRAPH"
	.align	4
	.sectionentsize	8
	.align		4
        /*0000*/ 	.word	0x00000000
	.align		4
        /*0004*/ 	.word	0xffffffff
	.align		4
        /*0008*/ 	.word	index@(_Z12VecAdd_DebugPfS_S_i)
	.align		4
        /*000c*/ 	.word	index@(vprintf)
	.align		4
        /*0010*/ 	.word	0x00000000
	.align		4
        /*0014*/ 	.word	0xfffffffe
	.align		4
        /*0018*/ 	.word	0x00000000
	.align		4
        /*001c*/ 	.word	0xfffffffd
	.align		4
        /*0020*/ 	.word	0x00000000
	.align		4
        /*0024*/ 	.word	0xfffffffc


//--------------------- .nv.constant4             --------------------------
	.section	.nv.constant4,"a",@progbits
	.align	8
	.align		8
.nv.constant4:
        /*0000*/ 	.dword	vprintf
	.align		8
        /*0008*/ 	.dword	$str


//--------------------- .text._Z12VecAdd_DebugPfS_S_i --------------------------
	.section	.text._Z12VecAdd_DebugPfS_S_i,"ax",@progbits
	.align	128
        .global         _Z12VecAdd_DebugPfS_S_i
        .type           _Z12VecAdd_DebugPfS_S_i,@function
        .size           _Z12VecAdd_DebugPfS_S_i,(.L_x_7 - _Z12VecAdd_DebugPfS_S_i)
        .other          _Z12VecAdd_DebugPfS_S_i,@"STO_CUDA_ENTRY STV_DEFAULT"
_Z12VecAdd_DebugPfS_S_i:
.text._Z12VecAdd_DebugPfS_S_i:
[----:B------:R-:W0:Y:S01]  /*0000*/  LDC R1, c[0x0][0x37c] ;  /* 0x0000df00ff017b82 */ /* 0x000e220000000800 */
[----:B------:R-:W1:Y:S01]  /*0010*/  S2R R9, SR_CTAID.X ;  /* 0x0000000000097919 */ /* 0x000e620000002500 */
[----:B------:R-:W2:Y:S01]  /*0020*/  LDCU UR5, c[0x0][0x2fc] ;  /* 0x00005f80ff0577ac */ /* 0x000ea20008000800 */
[----:B0-----:R-:W-:Y:S01]  /*0030*/  IADD3 R1, PT, PT, R1, -0x38, RZ ;  /* 0xffffffc801017810 */ /* 0x001fe20007ffe0ff */
[----:B------:R-:W1:Y:S01]  /*0040*/  S2R R2, SR_TID.X ;  /* 0x0000000000027919 */ /* 0x000e620000002100 */
[----:B------:R-:W1:Y:S01]  /*0050*/  LDCU UR6, c[0x0][0x360] ;  /* 0x00006c00ff0677ac */ /* 0x000e620008000800 */
[----:B------:R-:W0:Y:S01]  /*0060*/  LDCU UR7, c[0x0][0x398] ;  /* 0x00007300ff0777ac */ /* 0x000e220008000800 */
[----:B------:R-:W3:Y:S02]  /*0070*/  LDCU UR4, c[0x0][0x2f8] ;  /* 0x00005f00ff0477ac */ /* 0x000ee40008000800 */
[----:B---3--:R-:W-:-:S04]  /*0080*/  IADD3 R6, P1, PT, R1, UR4, RZ ;  /* 0x0000000401067c10 */ /* 0x008fc8000ff3e0ff */
[----:B--2---:R-:W-:Y:S01]  /*0090*/  IADD3.X R7, PT, PT, RZ, UR5, RZ, P1, !PT ;  /* 0x00000005ff077c10 */ /* 0x004fe20008ffe4ff */
[----:B-1----:R-:W-:-:S05]  /*00a0*/  IMAD R8, R9, UR6, R2 ;  /* 0x0000000609087c24 */ /* 0x002fca000f8e0202 */
[----:B0-----:R-:W-:-:S13]  /*00b0*/  ISETP.GE.AND P0, PT, R8, UR7, PT ;  /* 0x0000000708007c0c */ /* 0x001fda000bf06270 */
[----:B------:R-:W-:Y:S05]  /*00c0*/  @P0 EXIT ;  /* 0x000000000000094d */ /* 0x000fea0003800000 */
[----:B------:R-:W0:Y:S01]  /*00d0*/  LDC.64 R4, c[0x0][0x380] ;  /* 0x0000e000ff047b82 */ /* 0x000e220000000a00 */
[----:B------:R-:W1:Y:S07]  /*00e0*/  LDCU.64 UR4, c[0x0][0x358] ;  /* 0x00006b00ff0477ac */ /* 0x000e6e0008000a00 */
[----:B------:R-:W2:Y:S08]  /*00f0*/  LDC.64 R16, c[0x0][0x388] ;  /* 0x0000e200ff107b82 */ /* 0x000eb00000000a00 */
[----:B------:R-:W3:Y:S01]  /*0100*/  LDC.64 R10, c[0x0][0x390] ;  /* 0x0000e400ff0a7b82 */ /* 0x000ee20000000a00 */
[----:B0-----:R-:W-:-:S05]  /*0110*/  IMAD.WIDE R4, R8, 0x4, R4 ;  /* 0x0000000408047825 */ /* 0x001fca00078e0204 */
[----:B-1----:R-:W4:Y:S01]  /*0120*/  LDG.E R0, desc[UR4][R4.64] ;  /* 0x0000000404007981 */ /* 0x002f22000c1e1900 */
[----:B--2---:R-:W-:-:S05]  /*0130*/  IMAD.WIDE R16, R8, 0x4, R16 ;  /* 0x0000000408107825 */ /* 0x004fca00078e0210 */
[----:B------:R-:W4:Y:S01]  /*0140*/  LDG.E R3, desc[UR4][R16.64] ;  /* 0x0000000410037981 */ /* 0x000f22000c1e1900 */
[C---:B------:R-:W-:Y:S01]  /*0150*/  ISETP.GT.AND P0, PT, R8.reuse, 0x7, PT ;  /* 0x000000070800780c */ /* 0x040fe20003f04270 */
[----:B---3--:R-:W-:-:S04]  /*0160*/  IMAD.WIDE R10, R8, 0x4, R10 ;  /* 0x00000004080a7825 */ /* 0x008fc800078e020a */
[----:B----4-:R-:W-:-:S05]  /*0170*/  FADD R15, R0, R3 ;  /* 0x00000003000f7221 */ /* 0x010fca0000000000 */
[----:B------:R0:W-:Y:S03]  /*0180*/  STG.E desc[UR4][R10.64], R15 ;  /* 0x0000000f0a007986 */ /* 0x0001e6000c101904 */
[----:B------:R-:W-:Y:S05]  /*0190*/  @P0 EXIT ;  /* 0x000000000000094d */ /* 0x000fea0003800000 */
[----:B0-----:R-:W2:Y:S04]  /*01a0*/  LDG.E R10, desc[UR4][R4.64] ;  /* 0x00000004040a7981 */ /* 0x001ea8000c1e1900 */
[----:B------:R0:W3:Y:S01]  /*01b0*/  LDG.E R12, desc[UR4][R16.64] ;  /* 0x00000004100c7981 */ /* 0x0000e2000c1e1900 */
[----:B------:R-:W1:Y:S01]  /*01c0*/  F2F.F64.F32 R14, R15 ;  /* 0x0000000f000e7310 */ /* 0x000e620000201800 */
[----:B------:R-:W-:Y:S01]  /*01d0*/  IMAD.MOV.U32 R3, RZ, RZ, R8 ;  /* 0x000000ffff037224 */ /* 0x000fe200078e0008 */
[----:B------:R-:W-:Y:S01]  /*01e0*/  MOV R0, 0x0 ;  /* 0x0000000000007802 */ /* 0x000fe20000000f00 */
[----:B------:R4:W-:Y:S01]  /*01f0*/  STL.64 [R1], R8 ;  /* 0x0000000801007387 */ /* 0x0009e20000100a00 */
[----:B------:R-:W5:Y:S03]  /*0200*/  LDCU.64 UR4, c[0x4][0x8] ;  /* 0x01000100ff0477ac */ /* 0x000f660008000a00 */
[----:B------:R4:W-:Y:S01]  /*0210*/  STL [R1+0x18], R8 ;  /* 0x0000180801007387 */ /* 0x0009e20000100800 */
[----:B0-----:R4:W0:Y:S03]  /*0220*/  LDC.64 R16, c[0x4][R0] ;  /* 0x0100000000107b82 */ /* 0x0018260000000a00 */
[----:B------:R4:W-:Y:S04]  /*0230*/  STL [R1+0x28], R8 ;  /* 0x0000280801007387 */ /* 0x0009e80000100800 */
[----:B------:R4:W-:Y:S04]  /*0240*/  STL.64 [R1+0x8], R2 ;  /* 0x0000080201007387 */ /* 0x0009e80000100a00 */
[----:B-1----:R4:W-:Y:S01]  /*0250*/  STL.64 [R1+0x30], R14 ;  /* 0x0000300e01007387 */ /* 0x0029e20000100a00 */
[----:B-----5:R-:W-:Y:S01]  /*0260*/  MOV R4, UR4 ;  /* 0x0000000400047c02 */ /* 0x020fe20008000f00 */
[----:B------:R-:W-:Y:S01]  /*0270*/  IMAD.U32 R5, RZ, RZ, UR5 ;  /* 0x00000005ff057e24 */ /* 0x000fe2000f8e00ff */
[----:B--2---:R-:W1:Y:S08]  /*0280*/  F2F.F64.F32 R10, R10 ;  /* 0x0000000a000a7310 */ /* 0x004e700000201800 */
[----:B---3--:R-:W2:Y:S01]  /*0290*/  F2F.F64.F32 R12, R12 ;  /* 0x0000000c000c7310 */ /* 0x008ea20000201800 */
[----:B-1----:R4:W-:Y:S04]  /*02a0*/  STL.64 [R1+0x10], R10 ;  /* 0x0000100a01007387 */ /* 0x0029e80000100a00 */
[----:B0-2---:R4:W-:Y:S02]  /*02b0*/  STL.64 [R1+0x20], R12 ;  /* 0x0000200c01007387 */ /* 0x0059e40000100a00 */
[----:B------:R-:W-:-:S07]  /*02c0*/  LEPC R20, `(.L_x_0) ;  /* 0x000000001014794e */ /* 0x000fce0000000000 */
[----:B----4-:R-:W-:Y:S05]  /*02d0*/  CALL.ABS.NOINC R16 ;  /* 0x0000000010007343 */ /* 0x010fea0003c00000 */
.L_x_0:
[----:B------:R-:W-:Y:S05]  /*02e0*/  EXIT ;  /* 0x000000000000794d */ /* 0x000fea0003800000 */
.L_x_1:
[----:B------:R-:W-:-:S00]  /*02f0*/  BRA `(.L_x_1) ;  /* 0xfffffffc00fc7947 */ /* 0x000fc0000383ffff */
[----:B------:R-:W-:-:S00]  /*0300*/  NOP ;  /* 0x0000000000007918 */ /* 0x000fc00000000000 */
[----:B------:R-:W-:-:S00]  /*0310*/  NOP ;  /* 0x0000000000007918 */ /* 0x000fc00000000000 */
[----:B------:R-:W-:-:S00]  /*0320*/  NOP ;  /* 0x0000000000007918 */ /* 0x000fc00000000000 */
[----:B------:R-:W-:-:S00]  /*0330*/  NOP ;  /* 0x0000000000007918 */ /* 0x000fc00000000000 */
[----:B------:R-:W-:-:S00]  /*0340*/  NOP ;  /* 0x0000000000007918 */ /* 0x000fc00000000000 */
[----:B------:R-:W-:-:S00]  /*0350*/  NOP ;  /* 0x0000000000007918 */ /* 0x000fc00000000000 */
[----:B------:R-:W-:-:S00]  /*0360*/  NOP ;  /* 0x0000000000007918 */ /* 0x000fc00000000000 */
[----:B------:R-:W-:-:S00]  /*0370*/  NOP ;  /* 0x0000000000007918 */ /* 0x000fc00000000000 */
.L_x_7:


//--------------------- .text._Z14VecAdd_OptimalPfS_S_i --------------------------
	.section	.text._Z14VecAdd_OptimalPfS_S_i,"ax",@progbits
	.align	128
        .global         _Z14VecAdd_OptimalPfS_S_i
        .type           _Z14VecAdd_OptimalPfS_S_i,@function
        .size           _Z14VecAdd_OptimalPfS_S_i,(.L_x_8 - _Z14VecAdd_OptimalPfS_S_i)
        .other          _Z14VecAdd_OptimalPfS_S_i,@"STO_CUDA_ENTRY STV_DEFAULT"
_Z14VecAdd_OptimalPfS_S_i:
.text._Z14VecAdd_OptimalPfS_S_i:
[----:B------:R-:W-:Y:S01]  /*0000*/  LDC R1, c[0x0][0x37c] ;  /* 0x0000df00ff017b82 */ /* 0x000fe20000000800 */
[----:B------:R-:W0:Y:S07]  /*0010*/  S2R R0, SR_TID.X ;  /* 0x0000000000007919 */ /* 0x000e2e0000002100 */
[----:B------:R-:W0:Y:S01]  /*0020*/  S2UR UR4, SR_CTAID.X ;  /* 0x00000000000479c3 */ /* 0x000e220000002500 */
[----:B------:R-:W1:Y:S07]  /*0030*/  LDCU UR5, c[0x0][0x398] ;  /* 0x00007300ff0577ac */ /* 0x000e6e0008000800 */
[----:B------:R-:W0:Y:S02]  /*0040*/  LDC R15, c[0x0][0x360] ;  /* 0x0000d800ff0f7b82 */ /* 0x000e240000000800 */
[----:B0-----:R-:W-:-:S05]  /*0050*/  IMAD R0, R15, UR4, R0 ;  /* 0x000000040f007c24 */ /* 0x001fca000f8e0200 */
[----:B-1----:R-:W-:-:S13]  /*0060*/  ISETP.GE.AND P0, PT, R0, UR5, PT ;  /* 0x0000000500007c0c */ /* 0x002fda000bf06270 */
[----:B------:R-:W-:Y:S05]  /*0070*/  @P0 EXIT ;  /* 0x000000000000094d */ /* 0x000fea0003800000 */
[----:B------:R-:W0:Y:S01]  /*0080*/  LDC.64 R12, c[0x0][0x390] ;  /* 0x0000e400ff0c7b82 */ /* 0x000e220000000a00 */
[----:B------:R-:W1:Y:S01]  /*0090*/  LDCU UR4, c[0x0][0x370] ;  /* 0x00006e00ff0477ac */ /* 0x000e620008000800 */
[----:B------:R-:W2:Y:S06]  /*00a0*/  LDCU.64 UR6, c[0x0][0x358] ;  /* 0x00006b00ff0677ac */ /* 0x000eac0008000a00 */
[----:B------:R-:W3:Y:S08]  /*00b0*/  LDC.64 R8, c[0x0][0x380] ;  /* 0x0000e000ff087b82 */ /* 0x000ef00000000a00 */
[----:B------:R-:W4:Y:S01]  /*00c0*/  LDC.64 R10, c[0x0][0x388] ;  /* 0x0000e200ff0a7b82 */ /* 0x000f220000000a00 */
[----:B-1----:R-:W-:-:S07]  /*00d0*/  IMAD R15, R15, UR4, RZ ;  /* 0x000000040f0f7c24 */ /* 0x002fce000f8e02ff */
.L_x_2:
[----:B---3--:R-:W-:-:S04]  /*00e0*/  IMAD.WIDE R2, R0, 0x4, R8 ;  /* 0x0000000400027825 */ /* 0x008fc800078e0208 */
[C---:B----4-:R-:W-:Y:S02]  /*00f0*/  IMAD.WIDE R4, R0.reuse, 0x4, R10 ;  /* 0x0000000400047825 */ /* 0x050fe400078e020a */
[----:B--2---:R-:W2:Y:S04]  /*0100*/  LDG.E.CONSTANT R2, desc[UR6][R2.64] ;  /* 0x0000000602027981 */ /* 0x004ea8000c1e9900 */
[----:B------:R-:W2:Y:S01]  /*0110*/  LDG.E.CONSTANT R5, desc[UR6][R4.64] ;  /* 0x0000000604057981 */ /* 0x000ea2000c1e9900 */
[----:B01----:R-:W-:Y:S01]  /*0120*/  IMAD.WIDE R6, R0, 0x4, R12 ;  /* 0x0000000400067825 */ /* 0x003fe200078e020c */
[----:B------:R-:W-:-:S04]  /*0130*/  IADD3 R0, PT, PT, R15, R0, RZ ;  /* 0x000000000f007210 */ /* 0x000fc80007ffe0ff */
[----:B------:R-:W-:Y:S01]  /*0140*/  ISETP.GE.AND P0, PT, R0, UR5, PT ;  /* 0x0000000500007c0c */ /* 0x000fe2000bf06270 */
[----:B--2---:R-:W-:-:S05]  /*0150*/  FADD R17, R2, R5 ;  /* 0x0000000502117221 */ /* 0x004fca0000000000 */
[----:B------:R1:W-:Y:S07]  /*0160*/  STG.E desc[UR6][R6.64], R17 ;  /* 0x0000001106007986 */ /* 0x0003ee000c101906 */
[----:B------:R-:W-:Y:S05]  /*0170*/  @!P0 BRA `(.L_x_2) ;  /* 0xfffffffc00d88947 */ /* 0x000fea000383ffff */
[----:B------:R-:W-:Y:S05]  /*0180*/  EXIT ;  /* 0x000000000000794d */ /* 0x000fea0003800000 */
.L_x_3:
        /* <DEDUP_REMOVED lines=15> */
.L_x_8:


//--------------------- .text._Z17VecAdd_GridStridePfS_S_i --------------------------
	.section	.text._Z17VecAdd_GridStridePfS_S_i,"ax",@progbits
	.align	128
        .global         _Z17VecAdd_GridStridePfS_S_i
        .type           _Z17VecAdd_GridStridePfS_S_i,@function
        .size           _Z17VecAdd_GridStridePfS_S_i,(.L_x_9 - _Z17VecAdd_GridStridePfS_S_i)
        .other          _Z17VecAdd_GridStridePfS_S_i,@"STO_CUDA_ENTRY STV_DEFAULT"
_Z17VecAdd_GridStridePfS_S_i:
.text._Z17VecAdd_GridStridePfS_S_i:
        /* <DEDUP_REMOVED lines=14> */
.L_x_4:
[----:B---3--:R-:W-:-:S04]  /*00e0*/  IMAD.WIDE R2, R0, 0x4, R8 ;  /* 0x0000000400027825 */ /* 0x008fc800078e0208 */
[C---:B----4-:R-:W-:Y:S02]  /*00f0*/  IMAD.WIDE R4, R0.reuse, 0x4, R10 ;  /* 0x0000000400047825 */ /* 0x050fe400078e020a */
[----:B--2---:R-:W2:Y:S04]  /*0100*/  LDG.E R2, desc[UR6][R2.64] ;  /* 0x0000000602027981 */ /* 0x004ea8000c1e1900 */
[----:B------:R-:W2:Y:S01]  /*0110*/  LDG.E R5, desc[UR6][R4.64] ;  /* 0x0000000604057981 */ /* 0x000ea2000c1e1900 */
[----:B01----:R-:W-:Y:S01]  /*0120*/  IMAD.WIDE R6, R0, 0x4, R12 ;  /* 0x0000000400067825 */ /* 0x003fe200078e020c */
[----:B------:R-:W-:-:S04]  /*0130*/  IADD3 R0, PT, PT, R15, R0, RZ ;  /* 0x000000000f007210 */ /* 0x000fc80007ffe0ff */
[----:B------:R-:W-:Y:S01]  /*0140*/  ISETP.GE.AND P0, PT, R0, UR5, PT ;  /* 0x0000000500007c0c */ /* 0x000fe2000bf06270 */
[----:B--2---:R-:W-:-:S05]  /*0150*/  FADD R17, R2, R5 ;  /* 0x0000000502117221 */ /* 0x004fca0000000000 */
[----:B------:R1:W-:Y:S07]  /*0160*/  STG.E desc[UR6][R6.64], R17 ;  /* 0x0000001106007986 */ /* 0x0003ee000c101906 */
[----:B------:R-:W-:Y:S05]  /*0170*/  @!P0 BRA `(.L_x_4) ;  /* 0xfffffffc00d88947 */ /* 0x000fea000383ffff */
[----:B------:R-:W-:Y:S05]  /*0180*/  EXIT ;  /* 0x000000000000794d */ /* 0x000fea0003800000 */
.L_x_5:
        /* <DEDUP_REMOVED lines=15> */
.L_x_9:


//--------------------- .text._Z12VecAdd_BasicPfS_S_i --------------------------
	.section	.text._Z12VecAdd_BasicPfS_S_i,"ax",@progbits
	.align	128
        .global         _Z12VecAdd_BasicPfS_S_i
        .type           _Z12VecAdd_BasicPfS_S_i,@function
        .size           _Z12VecAdd_BasicPfS_S_i,(.L_x_10 - _Z12VecAdd_BasicPfS_S_i)
        .other          _Z12VecAdd_BasicPfS_S_i,@"STO_CUDA_ENTRY STV_DEFAULT"
_Z12VecAdd_BasicPfS_S_i:
.text._Z12VecAdd_BasicPfS_S_i:
[----:B------:R-:W-:Y:S01]  /*0000*/  LDC R1, c[0x0][0x37c] ;  /* 0x0000df00ff017b82 */ /* 0x000fe20000000800 */
[----:B------:R-:W0:Y:S01]  /*0010*/  S2R R9, SR_TID.X ;  /* 0x0000000000097919 */ /* 0x000e220000002100 */
[----:B------:R-:W0:Y:S02]  /*0020*/  LDCU UR4, c[0x0][0x398] ;  /* 0x00007300ff0477ac */ /* 0x000e240008000800 */
[----:B0-----:R-:W-:-:S13]  /*0030*/  ISETP.GE.AND P0, PT, R9, UR4, PT ;  /* 0x0000000409007c0c */ /* 0x001fda000bf06270 */
[----:B------:R-:W-:Y:S05]  /*0040*/  @P0 EXIT ;  /* 0x000000000000094d */ /* 0x000fea0003800000 */
[----:B------:R-:W0:Y:S01]  /*0050*/  LDC.64 R2, c[0x0][0x380] ;  /* 0x0000e000ff027b82 */ /* 0x000e220000000a00 */
[----:B------:R-:W1:Y:S07]  /*0060*/  LDCU.64 UR4, c[0x0][0x358] ;  /* 0x00006b00ff0477ac */ /* 0x000e6e0008000a00 */
[----:B------:R-:W2:Y:S08]  /*0070*/  LDC.64 R4, c[0x0][0x388] ;  /* 0x0000e200ff047b82 */ /* 0x000eb00000000a00 */
[----:B------:R-:W3:Y:S01]  /*0080*/  LDC.64 R6, c[0x0][0x390] ;  /* 0x0000e400ff067b82 */ /* 0x000ee20000000a00 */
[----:B0-----:R-:W-:-:S06]  /*0090*/  IMAD.WIDE.U32 R2, R9, 0x4, R2 ;  /* 0x0000000409027825 */ /* 0x001fcc00078e0002 */
[----:B-1----:R-:W4:Y:S01]  /*00a0*/  LDG.E R2, desc[UR4][R2.64] ;  /* 0x0000000402027981 */ /* 0x002f22000c1e1900 */
[----:B--2---:R-:W-:-:S06]  /*00b0*/  IMAD.WIDE.U32 R4, R9, 0x4, R4 ;  /* 0x0000000409047825 */ /* 0x004fcc00078e0004 */
[----:B------:R-:W4:Y:S01]  /*00c0*/  LDG.E R5, desc[UR4][R4.64] ;  /* 0x0000000404057981 */ /* 0x000f22000c1e1900 */
[----:B---3--:R-:W-:-:S04]  /*00d0*/  IMAD.WIDE.U32 R6, R9, 0x4, R6 ;  /* 0x0000000409067825 */ /* 0x008fc800078e0006 */
[----:B----4-:R-:W-:-:S05]  /*00e0*/  FADD R9, R2, R5 ;  /* 0x0000000502097221 */ /* 0x010fca0000000000 */
[----:B------:R-:W-:Y:S01]  /*00f0*/  STG.E desc[UR4][R6.64], R9 ;  /* 0x0000000906007986 */ /* 0x000fe2000c101904 */
[----:B------:R-:W-:Y:S05]  /*0100*/  EXIT ;  /* 0x000000000000794d */ /* 0x000fea0003800000 */
.L_x_6:
        /* <DEDUP_REMOVED lines=15> */
.L_x_10:


//--------------------- .nv.global.init           --------------------------
	.section	.nv.global.init,"aw",@progbits
.nv.global.init:
	.type		$str,@object
	.size		$str,(.L_0 - $str)
$str:
        /*0000*/ 	.byte	0x54, 0x68, 0x72, 0x65, 0x61, 0x64, 0x5b, 0x25, 0x64, 0x5d, 0x20, 0x28, 0x62, 0x6c, 0x6f, 0x63
        /*0010*/ 	.byte	0x6b, 0x20, 0x25, 0x64, 0x2c, 0x20, 0x74, 0x68, 0x72, 0x65, 0x61, 0x64, 0x20, 0x25, 0x64, 0x29
        /*0020*/ 	.byte	0x3a, 0x20, 0x41, 0x5b, 0x25, 0x64, 0x5d, 0x3d, 0x25, 0x66, 0x20, 0x2b, 0x20, 0x42, 0x5b, 0x25
        /*0030*/ 	.byte	0x64, 0x5d, 0x3d, 0x25, 0x66, 0x20, 0xe2, 0x86, 0x92, 0x20, 0x43, 0x5b, 0x25, 0x64, 0x5d, 0x3d
        /*0040*/ 	.byte	0x25, 0x66, 0x0a, 0x00
.L_0:


//--------------------- .nv.shared.reserved.0     --------------------------
	.section	.nv.shared.reserved.0,"aw",@nobits
	.weak		__nv_reservedSMEM_offset_0_alias
	.size		__nv_reservedSMEM_offset_0_alias, 0, 64
	.other		__nv_reservedSMEM_offset_0_alias,@"STO_CUDA_RESERVED_SHARED STV_DEFAULT"
__nv_reservedSMEM_offset_0_alias:
	.zero		0
	.zero		64


//--------------------- .nv.constant0._Z12VecAdd_DebugPfS_S_i --------------------------
	.section	.nv.constant0._Z12VecAdd_DebugPfS_S_i,"a",@progbits
	.sectionflags	@""
	.align	4
.nv.constant0._Z12VecAdd_DebugPfS_S_i:
	.zero		924


//--------------------- .nv.constant0._Z14VecAdd_OptimalPfS_S_i --------------------------
	.section	.nv.constant0._Z14VecAdd_OptimalPfS_S_i,"a",@progbits
	.sectionflags	@""
	.align	4
.nv.constant0._Z14VecAdd_OptimalPfS_S_i:
	.zero		924


//--------------------- .nv.constant0._Z17VecAdd_GridStridePfS_S_i --------------------------
	.section	.nv.constant0._Z17VecAdd_GridStridePfS_S_i,"a",@progbits
	.sectionflags	@""
	.align	4
.nv.constant0._Z17VecAdd_GridStridePfS_S_i:
	.zero		924


//--------------------- .nv.constant0._Z12VecAdd_BasicPfS_S_i --------------------------
	.section	.nv.constant0._Z12VecAdd_BasicPfS_S_i,"a",@progbits
	.sectionflags	@""
	.align	4
.nv.constant0._Z12VecAdd_BasicPfS_S_i:
	.zero		924


//--------------------- SYMBOLS --------------------------

	.type		.nv.reservedSmem.offset0,@object
	.size		.nv.reservedSmem.offset0,0x4
	.type		vprintf,@function
